	.headerflags	@"EF_CUDA_TEXMODE_UNIFIED EF_CUDA_64BIT_ADDRESS EF_CUDA_ACCELERATORS EF_CUDA_SM90 EF_CUDA_VIRTUAL_SM(EF_CUDA_SM90)"
	.elftype	@"ET_EXEC"


//--------------------- .nv.info                  --------------------------
	.section	.nv.info,"",@"SHT_CUDA_INFO"
	.align	4


	//----- nvinfo : EIATTR_REGCOUNT
	.align		4
        /*0000*/ 	.byte	0x04, 0x2f
        /*0002*/ 	.short	(.L_3 - .L_2)
	.align		4
.L_2:
        /*0004*/ 	.word	index@(triton_poi_fused_add_div_index_put_lift_fresh_pow_sqrt_sum_0)
        /*0008*/ 	.word	0x00000010


	//----- nvinfo : EIATTR_MIN_STACK_SIZE
	.align		4
.L_3:
        /*000c*/ 	.byte	0x04, 0x12
        /*000e*/ 	.short	(.L_5 - .L_4)
	.align		4
.L_4:
        /*0010*/ 	.word	index@(triton_poi_fused_add_div_index_put_lift_fresh_pow_sqrt_sum_0)
        /*0014*/ 	.word	0x00000000


	//----- nvinfo : EIATTR_FRAME_SIZE
	.align		4
.L_5:
        /*0018*/ 	.byte	0x04, 0x11
        /*001a*/ 	.short	(.L_7 - .L_6)
	.align		4
.L_6:
        /*001c*/ 	.word	index@(triton_poi_fused_add_div_index_put_lift_fresh_pow_sqrt_sum_0)
        /*0020*/ 	.word	0x00000000


	//----- nvinfo : EIATTR_MIN_STACK_SIZE
	.align		4
.L_7:
        /*0024*/ 	.byte	0x04, 0x12
        /*0026*/ 	.short	(.L_9 - .L_8)
	.align		4
.L_8:
        /*0028*/ 	.word	index@(triton_poi_fused_add_div_index_put_lift_fresh_pow_sqrt_sum_0)
        /*002c*/ 	.word	0x00000000
.L_9:


//--------------------- .nv.info.triton_poi_fused_add_div_index_put_lift_fresh_pow_sqrt_sum_0 --------------------------
	.section	.nv.info.triton_poi_fused_add_div_index_put_lift_fresh_pow_sqrt_sum_0,"",@"SHT_CUDA_INFO"
	.sectionflags	@""
	.align	4


	//----- nvinfo : EIATTR_CUDA_API_VERSION
	.align		4
        /*0000*/ 	.byte	0x04, 0x37
        /*0002*/ 	.short	(.L_11 - .L_10)
.L_10:
        /*0004*/ 	.word	0x0000007c


	//----- nvinfo : EIATTR_KPARAM_INFO
	.align		4
.L_11:
        /*0008*/ 	.byte	0x04, 0x17
        /*000a*/ 	.short	(.L_13 - .L_12)
.L_12:
        /*000c*/ 	.word	0x00000000
        /*0010*/ 	.short	0x0002
        /*0012*/ 	.short	0x0010
        /*0014*/ 	.byte	0x00, 0xf0, 0x11, 0x00


	//----- nvinfo : EIATTR_KPARAM_INFO
	.align		4
.L_13:
        /*0018*/ 	.byte	0x04, 0x17
        /*001a*/ 	.short	(.L_15 - .L_14)
.L_14:
        /*001c*/ 	.word	0x00000000
        /*0020*/ 	.short	0x0001
        /*0022*/ 	.short	0x0008
        /*0024*/ 	.byte	0x00, 0xf4, 0x21, 0x00


	//----- nvinfo : EIATTR_KPARAM_INFO
	.align		4
.L_15:
        /*0028*/ 	.byte	0x04, 0x17
        /*002a*/ 	.short	(.L_17 - .L_16)
.L_16:
        /*002c*/ 	.word	0x00000000
        /*0030*/ 	.short	0x0000
        /*0032*/ 	.short	0x0000
        /*0034*/ 	.byte	0x00, 0xf4, 0x21, 0x00


	//----- nvinfo : EIATTR_SPARSE_MMA_MASK
	.align		4
.L_17:
        /*0038*/ 	.byte	0x03, 0x50
        /*003a*/ 	.short	0x0000


	//----- nvinfo : EIATTR_MAXREG_COUNT
	.align		4
        /*003c*/ 	.byte	0x03, 0x1b
        /*003e*/ 	.short	0x00ff


	//----- nvinfo : EIATTR_EXIT_INSTR_OFFSETS
	.align		4
        /*0040*/ 	.byte	0x04, 0x1c
        /*0042*/ 	.short	(.L_19 - .L_18)


	//   ....[0]....
.L_18:
        /*0044*/ 	.word	0x00000280


	//   ....[1]....
        /*0048*/ 	.word	0x000002a0


	//----- nvinfo : EIATTR_REQNTID
	.align		4
.L_19:
        /*004c*/ 	.byte	0x04, 0x10
        /*004e*/ 	.short	(.L_21 - .L_20)
.L_20:
        /*0050*/ 	.word	0x00000020
        /*0054*/ 	.word	0x00000001
        /*0058*/ 	.word	0x00000001


	//----- nvinfo : EIATTR_CBANK_PARAM_SIZE
	.align		4
.L_21:
        /*005c*/ 	.byte	0x03, 0x19
        /*005e*/ 	.short	0x0014


	//----- nvinfo : EIATTR_PARAM_CBANK
	.align		4
        /*0060*/ 	.byte	0x04, 0x0a
        /*0062*/ 	.short	(.L_23 - .L_22)
	.align		4
.L_22:
        /*0064*/ 	.word	index@(.nv.constant0.triton_poi_fused_add_div_index_put_lift_fresh_pow_sqrt_sum_0)
        /*0068*/ 	.short	0x0210
        /*006a*/ 	.short	0x0014


	//----- nvinfo : EIATTR_SW_WAR
	.align		4
.L_23:
        /*006c*/ 	.byte	0x04, 0x36
        /*006e*/ 	.short	(.L_25 - .L_24)
.L_24:
        /*0070*/ 	.word	0x00000008
.L_25:


//--------------------- .nv.callgraph             --------------------------
	.section	.nv.callgraph,"",@"SHT_CUDA_CALLGRAPH"
	.align	4
	.sectionentsize	8
	.align		4
        /*0000*/ 	.word	0x00000000
	.align		4
        /*0004*/ 	.word	0xffffffff
	.align		4
        /*0008*/ 	.word	0x00000000
	.align		4
        /*000c*/ 	.word	0xfffffffe
	.align		4
        /*0010*/ 	.word	0x00000000
	.align		4
        /*0014*/ 	.word	0xfffffffd
	.align		4
        /*0018*/ 	.word	0x00000000
	.align		4
        /*001c*/ 	.word	0xfffffffc


//--------------------- .nv.constant4             --------------------------
	.section	.nv.constant4,"a",@progbits
	.align	8
	.align		8
.nv.constant4:
        /*0000*/ 	.dword	_$_str
	.align		8
        /*0008*/ 	.dword	_$_str_$_2


//--------------------- .text.triton_poi_fused_add_div_index_put_lift_fresh_pow_sqrt_sum_0 --------------------------
	.section	.text.triton_poi_fused_add_div_index_put_lift_fresh_pow_sqrt_sum_0,"ax",@progbits
	.align	128
        .global         triton_poi_fused_add_div_index_put_lift_fresh_pow_sqrt_sum_0
        .type           triton_poi_fused_add_div_index_put_lift_fresh_pow_sqrt_sum_0,@function
        .size           triton_poi_fused_add_div_index_put_lift_fresh_pow_sqrt_sum_0,(.L_x_1 - triton_poi_fused_add_div_index_put_lift_fresh_pow_sqrt_sum_0)
        .other          triton_poi_fused_add_div_index_put_lift_fresh_pow_sqrt_sum_0,@"STO_CUDA_ENTRY STV_DEFAULT"
triton_poi_fused_add_div_index_put_lift_fresh_pow_sqrt_sum_0:
.text.triton_poi_fused_add_div_index_put_lift_fresh_pow_sqrt_sum_0:
[----:B------:R-:W0:Y:S01]  /*0000*/  LDC R1, c[0x0][0x28] ;  /* 0x00000a00ff017b82 */ /* 0x000e220000000800 */
[----:B------:R-:W1:Y:S07]  /*0010*/  S2R R10, SR_TID.X ;  /* 0x00000000000a7919 */ /* 0x000e6e0000002100 */
[----:B------:R-:W2:Y:S01]  /*0020*/  LDC.64 R2, c[0x0][0x218] ;  /* 0x00008600ff027b82 */ /* 0x000ea20000000a00 */
[----:B------:R-:W-:Y:S01]  /*0030*/  IMAD.MOV.U32 R6, RZ, RZ, RZ ;  /* 0x000000ffff067224 */ /* 0x000fe200078e00ff */
[----:B------:R-:W-:Y:S01]  /*0040*/  ULDC.64 UR4, c[0x0][0x208] ;  /* 0x0000820000047ab9 */ /* 0x000fe20000000a00 */
[----:B------:R-:W3:Y:S01]  /*0050*/  S2R R7, SR_CTAID.X ;  /* 0x0000000000077919 */ /* 0x000ee20000002500 */
[----:B------:R-:W-:-:S02]  /*0060*/  CS2R R8, SRZ ;  /* 0x0000000000087805 */ /* 0x000fc4000001ff00 */
[----:B-1----:R-:W-:Y:S02]  /*0070*/  LOP3.LUT R0, R10, 0xf, RZ, 0xc0, !PT ;  /* 0x0000000f0a007812 */ /* 0x002fe400078ec0ff */
[----:B---3--:R-:W-:-:S03]  /*0080*/  SHF.R.S32.HI R4, RZ, 0x1b, R7 ;  /* 0x0000001bff047819 */ /* 0x008fc60000011407 */
[----:B------:R-:W-:Y:S01]  /*0090*/  IMAD R7, R7, 0x10, R0 ;  /* 0x0000001007077824 */ /* 0x000fe200078e0200 */
[----:B------:R-:W-:-:S04]  /*00a0*/  SGXT R0, R4, 0x1 ;  /* 0x000000010400781a */ /* 0x000fc80000000200 */
[----:B------:R-:W-:Y:S02]  /*00b0*/  ISETP.GE.AND P0, PT, R7, 0x10, PT ;  /* 0x000000100700780c */ /* 0x000fe40003f06270 */
[----:B------:R-:W-:-:S04]  /*00c0*/  LEA.HI R0, R0, R7, RZ, 0x2 ;  /* 0x0000000700007211 */ /* 0x000fc800078f10ff */
[----:B------:R-:W-:Y:S01]  /*00d0*/  LOP3.LUT R5, R0, 0xfffffffc, RZ, 0xc0, !PT ;  /* 0xfffffffc00057812 */ /* 0x000fe200078ec0ff */
[----:B------:R-:W-:-:S04]  /*00e0*/  HFMA2.MMA R0, -RZ, RZ, 0, 0 ;  /* 0x00000000ff007435 */ /* 0x000fc800000001ff */
[----:B--2---:R-:W-:-:S05]  /*00f0*/  IMAD.WIDE R4, R5, 0x4, R2 ;  /* 0x0000000405047825 */ /* 0x004fca00078e0202 */
[----:B------:R-:W2:Y:S04]  /*0100*/  @!P0 LDG.E.EL R6, desc[UR4][R4.64+0x4] ;  /* 0x0000040404068981 */ /* 0x000ea8000c2e1900 */
[----:B------:R-:W3:Y:S04]  /*0110*/  @!P0 LDG.E.EL R0, desc[UR4][R4.64] ;  /* 0x0000000404008981 */ /* 0x000ee8000c2e1900 */
[----:B------:R-:W4:Y:S04]  /*0120*/  @!P0 LDG.E.EL R8, desc[UR4][R4.64+0x8] ;  /* 0x0000080404088981 */ /* 0x000f28000c2e1900 */
[----:B------:R1:W5:Y:S01]  /*0130*/  @!P0 LDG.E.EL R9, desc[UR4][R4.64+0xc] ;  /* 0x00000c0404098981 */ /* 0x000362000c2e1900 */
[----:B------:R-:W-:Y:S01]  /*0140*/  MOV R13, RZ ;  /* 0x000000ff000d7202 */ /* 0x000fe20000000f00 */
[----:B------:R-:W-:-:S05]  /*0150*/  IMAD.WIDE R2, R7, 0x4, R2 ;  /* 0x0000000407027825 */ /* 0x000fca00078e0202 */
[----:B------:R1:W5:Y:S02]  /*0160*/  @!P0 LDG.E R13, desc[UR4][R2.64] ;  /* 0x00000004020d8981 */ /* 0x000364000c1e1900 */
[----:B-1----:R-:W1:Y:S02]  /*0170*/  LDC.64 R4, c[0x0][0x210] ;  /* 0x00008400ff047b82 */ /* 0x002e640000000a00 */
[----:B01----:R-:W-:-:S04]  /*0180*/  IMAD.WIDE R2, R7, 0x4, R4 ;  /* 0x0000000407027825 */ /* 0x003fc800078e0204 */
[----:B--2---:R-:W-:-:S04]  /*0190*/  FMUL R11, R6, R6 ;  /* 0x00000006060b7220 */ /* 0x004fc80000400000 */
[----:B---3--:R-:W-:-:S04]  /*01a0*/  FFMA R11, R0, R0, R11 ;  /* 0x00000000000b7223 */ /* 0x008fc8000000000b */
[----:B----4-:R-:W-:-:S04]  /*01b0*/  FFMA R8, R8, R8, R11 ;  /* 0x0000000808087223 */ /* 0x010fc8000000000b */
[----:B-----5:R-:W-:-:S06]  /*01c0*/  FFMA R8, R9, R9, R8 ;  /* 0x0000000909087223 */ /* 0x020fcc0000000008 */
[----:B------:R-:W0:Y:S02]  /*01d0*/  MUFU.SQRT R8, R8 ;  /* 0x0000000800087308 */ /* 0x000e240000002000 */
[----:B0-----:R-:W-:-:S05]  /*01e0*/  FADD R0, R8, 9.9999999747524270788e-07 ;  /* 0x358637bd08007421 */ /* 0x001fca0000000000 */
[----:B------:R-:W-:-:S13]  /*01f0*/  FSETP.GT.AND P0, PT, R0, 8.50705917302346158658e+37, PT ;  /* 0x7e8000000000780b */ /* 0x000fda0003f04000 */
[----:B------:R-:W-:Y:S01]  /*0200*/  @P0 FMUL R0, R0, 0.25 ;  /* 0x3e80000000000820 */ /* 0x000fe20000400000 */
[----:B------:R-:W-:Y:S01]  /*0210*/  @P0 FMUL R13, R13, 0.25 ;  /* 0x3e8000000d0d0820 */ /* 0x000fe20000400000 */
[----:B------:R-:W-:-:S04]  /*0220*/  LOP3.LUT P0, RZ, R10, 0x10, RZ, 0xc0, !PT ;  /* 0x000000100aff7812 */ /* 0x000fc8000780c0ff */
[----:B------:R-:W0:Y:S01]  /*0230*/  MUFU.RCP R0, R0 ;  /* 0x0000000000007308 */ /* 0x000e220000001000 */
[----:B------:R-:W-:Y:S01]  /*0240*/  ISETP.LT.AND P0, PT, R7, 0x10, !P0 ;  /* 0x000000100700780c */ /* 0x000fe20004701270 */
[----:B0-----:R-:W-:-:S05]  /*0250*/  FMUL R6, R0, R13 ;  /* 0x0000000d00067220 */ /* 0x001fca0000400000 */
[----:B------:R-:W-:-:S04]  /*0260*/  FSETP.NAN.AND P1, PT, R6, R6, PT ;  /* 0x000000060600720b */ /* 0x000fc80003f28000 */
[----:B------:R-:W-:-:S03]  /*0270*/  FSEL R5, R6, RZ, !P1 ;  /* 0x000000ff06057208 */ /* 0x000fc60004800000 */
[----:B------:R-:W-:Y:S06]  /*0280*/  @!P0 EXIT ;  /* 0x000000000000894d */ /* 0x000fec0003800000 */
[----:B------:R-:W-:Y:S01]  /*0290*/  STG.E desc[UR4][R2.64], R5 ;  /* 0x0000000502007986 */ /* 0x000fe2000c101904 */
[----:B------:R-:W-:Y:S05]  /*02a0*/  EXIT ;  /* 0x000000000000794d */ /* 0x000fea0003800000 */
.L_x_0:
[----:B------:R-:W-:-:S00]  /*02b0*/  BRA `(.L_x_0) ;  /* 0xfffffffc00fc7947 */ /* 0x000fc0000383ffff */
[----:B------:R-:W-:-:S00]  /*02c0*/  NOP ;  /* 0x0000000000007918 */ /* 0x000fc00000000000 */
        /* <DEDUP_REMOVED lines=11> */
.L_x_1:


//--------------------- .nv.global.init           --------------------------
	.section	.nv.global.init,"aw",@progbits
.nv.global.init:
	.type		_$_str,@object
	.size		_$_str,(_$_str_$_2 - _$_str)
_$_str:
        /*0000*/ 	.byte	0x5f, 0x5f, 0x43, 0x55, 0x44, 0x41, 0x5f, 0x46, 0x54, 0x5a, 0x00
	.type		_$_str_$_2,@object
	.size		_$_str_$_2,(.L_1 - _$_str_$_2)
_$_str_$_2:
        /*000b*/ 	.byte	0x5f, 0x5f, 0x43, 0x55, 0x44, 0x41, 0x5f, 0x50, 0x52, 0x45, 0x43, 0x5f, 0x53, 0x51, 0x52, 0x54
        /*001b*/ 	.byte	0x00
.L_1:


//--------------------- .nv.constant0.triton_poi_fused_add_div_index_put_lift_fresh_pow_sqrt_sum_0 --------------------------
	.section	.nv.constant0.triton_poi_fused_add_div_index_put_lift_fresh_pow_sqrt_sum_0,"a",@progbits
	.sectionflags	@""
	.align	4
.nv.constant0.triton_poi_fused_add_div_index_put_lift_fresh_pow_sqrt_sum_0:
	.zero		548
